	.headerflags	@"EF_CUDA_TEXMODE_UNIFIED EF_CUDA_64BIT_ADDRESS EF_CUDA_ACCELERATORS EF_CUDA_SM90 EF_CUDA_VIRTUAL_SM(EF_CUDA_SM90)"
	.elftype	@"ET_EXEC"


//--------------------- .nv.info                  --------------------------
	.section	.nv.info,"",@"SHT_CUDA_INFO"
	.align	4


	//----- nvinfo : EIATTR_REGCOUNT
	.align		4
        /*0000*/ 	.byte	0x04, 0x2f
        /*0002*/ 	.short	(.L_3 - .L_2)
	.align		4
.L_2:
        /*0004*/ 	.word	index@(triton_poi_fused__native_batch_norm_legit_no_training_convolution_17)
        /*0008*/ 	.word	0x00000020


	//----- nvinfo : EIATTR_MIN_STACK_SIZE
	.align		4
.L_3:
        /*000c*/ 	.byte	0x04, 0x12
        /*000e*/ 	.short	(.L_5 - .L_4)
	.align		4
.L_4:
        /*0010*/ 	.word	index@(triton_poi_fused__native_batch_norm_legit_no_training_convolution_17)
        /*0014*/ 	.word	0x00000000


	//----- nvinfo : EIATTR_FRAME_SIZE
	.align		4
.L_5:
        /*0018*/ 	.byte	0x04, 0x11
        /*001a*/ 	.short	(.L_7 - .L_6)
	.align		4
.L_6:
        /*001c*/ 	.word	index@(triton_poi_fused__native_batch_norm_legit_no_training_convolution_17)
        /*0020*/ 	.word	0x00000000


	//----- nvinfo : EIATTR_MIN_STACK_SIZE
	.align		4
.L_7:
        /*0024*/ 	.byte	0x04, 0x12
        /*0026*/ 	.short	(.L_9 - .L_8)
	.align		4
.L_8:
        /*0028*/ 	.word	index@(triton_poi_fused__native_batch_norm_legit_no_training_convolution_17)
        /*002c*/ 	.word	0x00000000
.L_9:


//--------------------- .nv.info.triton_poi_fused__native_batch_norm_legit_no_training_convolution_17 --------------------------
	.section	.nv.info.triton_poi_fused__native_batch_norm_legit_no_training_convolution_17,"",@"SHT_CUDA_INFO"
	.sectionflags	@""
	.align	4


	//----- nvinfo : EIATTR_CUDA_API_VERSION
	.align		4
        /*0000*/ 	.byte	0x04, 0x37
        /*0002*/ 	.short	(.L_11 - .L_10)
.L_10:
        /*0004*/ 	.word	0x0000007c


	//----- nvinfo : EIATTR_KPARAM_INFO
	.align		4
.L_11:
        /*0008*/ 	.byte	0x04, 0x17
        /*000a*/ 	.short	(.L_13 - .L_12)
.L_12:
        /*000c*/ 	.word	0x00000000
        /*0010*/ 	.short	0x0007
        /*0012*/ 	.short	0x0038
        /*0014*/ 	.byte	0x00, 0xf0, 0x11, 0x00


	//----- nvinfo : EIATTR_KPARAM_INFO
	.align		4
.L_13:
        /*0018*/ 	.byte	0x04, 0x17
        /*001a*/ 	.short	(.L_15 - .L_14)
.L_14:
        /*001c*/ 	.word	0x00000000
        /*0020*/ 	.short	0x0006
        /*0022*/ 	.short	0x0030
        /*0024*/ 	.byte	0x00, 0xf4, 0x21, 0x00


	//----- nvinfo : EIATTR_KPARAM_INFO
	.align		4
.L_15:
        /*0028*/ 	.byte	0x04, 0x17
        /*002a*/ 	.short	(.L_17 - .L_16)
.L_16:
        /*002c*/ 	.word	0x00000000
        /*0030*/ 	.short	0x0005
        /*0032*/ 	.short	0x0028
        /*0034*/ 	.byte	0x00, 0xf4, 0x21, 0x00


	//----- nvinfo : EIATTR_KPARAM_INFO
	.align		4
.L_17:
        /*0038*/ 	.byte	0x04, 0x17
        /*003a*/ 	.short	(.L_19 - .L_18)
.L_18:
        /*003c*/ 	.word	0x00000000
        /*0040*/ 	.short	0x0004
        /*0042*/ 	.short	0x0020
        /*0044*/ 	.byte	0x00, 0xf4, 0x21, 0x00


	//----- nvinfo : EIATTR_KPARAM_INFO
	.align		4
.L_19:
        /*0048*/ 	.byte	0x04, 0x17
        /*004a*/ 	.short	(.L_21 - .L_20)
.L_20:
        /*004c*/ 	.word	0x00000000
        /*0050*/ 	.short	0x0003
        /*0052*/ 	.short	0x0018
        /*0054*/ 	.byte	0x00, 0xf4, 0x21, 0x00


	//----- nvinfo : EIATTR_KPARAM_INFO
	.align		4
.L_21:
        /*0058*/ 	.byte	0x04, 0x17
        /*005a*/ 	.short	(.L_23 - .L_22)
.L_22:
        /*005c*/ 	.word	0x00000000
        /*0060*/ 	.short	0x0002
        /*0062*/ 	.short	0x0010
        /*0064*/ 	.byte	0x00, 0xf4, 0x21, 0x00


	//----- nvinfo : EIATTR_KPARAM_INFO
	.align		4
.L_23:
        /*0068*/ 	.byte	0x04, 0x17
        /*006a*/ 	.short	(.L_25 - .L_24)
.L_24:
        /*006c*/ 	.word	0x00000000
        /*0070*/ 	.short	0x0001
        /*0072*/ 	.short	0x0008
        /*0074*/ 	.byte	0x00, 0xf4, 0x21, 0x00


	//----- nvinfo : EIATTR_KPARAM_INFO
	.align		4
.L_25:
        /*0078*/ 	.byte	0x04, 0x17
        /*007a*/ 	.short	(.L_27 - .L_26)
.L_26:
        /*007c*/ 	.word	0x00000000
        /*0080*/ 	.short	0x0000
        /*0082*/ 	.short	0x0000
        /*0084*/ 	.byte	0x00, 0xf4, 0x21, 0x00


	//----- nvinfo : EIATTR_SPARSE_MMA_MASK
	.align		4
.L_27:
        /*0088*/ 	.byte	0x03, 0x50
        /*008a*/ 	.short	0x0000


	//----- nvinfo : EIATTR_MAXREG_COUNT
	.align		4
        /*008c*/ 	.byte	0x03, 0x1b
        /*008e*/ 	.short	0x00ff


	//----- nvinfo : EIATTR_EXIT_INSTR_OFFSETS
	.align		4
        /*0090*/ 	.byte	0x04, 0x1c
        /*0092*/ 	.short	(.L_29 - .L_28)


	//   ....[0]....
.L_28:
        /*0094*/ 	.word	0x000006b0


	//----- nvinfo : EIATTR_REQNTID
	.align		4
.L_29:
        /*0098*/ 	.byte	0x04, 0x10
        /*009a*/ 	.short	(.L_31 - .L_30)
.L_30:
        /*009c*/ 	.word	0x00000080
        /*00a0*/ 	.word	0x00000001
        /*00a4*/ 	.word	0x00000001


	//----- nvinfo : EIATTR_CBANK_PARAM_SIZE
	.align		4
.L_31:
        /*00a8*/ 	.byte	0x03, 0x19
        /*00aa*/ 	.short	0x003c


	//----- nvinfo : EIATTR_PARAM_CBANK
	.align		4
        /*00ac*/ 	.byte	0x04, 0x0a
        /*00ae*/ 	.short	(.L_33 - .L_32)
	.align		4
.L_32:
        /*00b0*/ 	.word	index@(.nv.constant0.triton_poi_fused__native_batch_norm_legit_no_training_convolution_17)
        /*00b4*/ 	.short	0x0210
        /*00b6*/ 	.short	0x003c


	//----- nvinfo : EIATTR_SW_WAR
	.align		4
.L_33:
        /*00b8*/ 	.byte	0x04, 0x36
        /*00ba*/ 	.short	(.L_35 - .L_34)
.L_34:
        /*00bc*/ 	.word	0x00000008
.L_35:


//--------------------- .nv.callgraph             --------------------------
	.section	.nv.callgraph,"",@"SHT_CUDA_CALLGRAPH"
	.align	4
	.sectionentsize	8
	.align		4
        /*0000*/ 	.word	0x00000000
	.align		4
        /*0004*/ 	.word	0xffffffff
	.align		4
        /*0008*/ 	.word	0x00000000
	.align		4
        /*000c*/ 	.word	0xfffffffe
	.align		4
        /*0010*/ 	.word	0x00000000
	.align		4
        /*0014*/ 	.word	0xfffffffd
	.align		4
        /*0018*/ 	.word	0x00000000
	.align		4
        /*001c*/ 	.word	0xfffffffc


//--------------------- .nv.constant4             --------------------------
	.section	.nv.constant4,"a",@progbits
	.align	8
	.align		8
.nv.constant4:
        /*0000*/ 	.dword	_$_str
	.align		8
        /*0008*/ 	.dword	_$_str_$_2


//--------------------- .text.triton_poi_fused__native_batch_norm_legit_no_training_convolution_17 --------------------------
	.section	.text.triton_poi_fused__native_batch_norm_legit_no_training_convolution_17,"ax",@progbits
	.align	128
        .global         triton_poi_fused__native_batch_norm_legit_no_training_convolution_17
        .type           triton_poi_fused__native_batch_norm_legit_no_training_convolution_17,@function
        .size           triton_poi_fused__native_batch_norm_legit_no_training_convolution_17,(.L_x_1 - triton_poi_fused__native_batch_norm_legit_no_training_convolution_17)
        .other          triton_poi_fused__native_batch_norm_legit_no_training_convolution_17,@"STO_CUDA_ENTRY STV_DEFAULT"
triton_poi_fused__native_batch_norm_legit_no_training_convolution_17:
.text.triton_poi_fused__native_batch_norm_legit_no_training_convolution_17:
[----:B------:R-:W-:Y:S01]  /*0000*/  LDC R1, c[0x0][0x28] ;  /* 0x00000a00ff017b82 */ /* 0x000fe20000000800 */
[----:B------:R-:W1:Y:S07]  /*0010*/  S2R R0, SR_TID.X ;  /* 0x0000000000007919 */ /* 0x000e6e0000002100 */
[----:B------:R-:W2:Y:S01]  /*0020*/  LDC.64 R8, c[0x0][0x228] ;  /* 0x00008a00ff087b82 */ /* 0x000ea20000000a00 */
[----:B------:R-:W-:Y:S01]  /*0030*/  ULDC.64 UR4, c[0x0][0x208] ;  /* 0x0000820000047ab9 */ /* 0x000fe20000000a00 */
[----:B------:R-:W3:Y:S06]  /*0040*/  S2R R5, SR_CTAID.X ;  /* 0x0000000000057919 */ /* 0x000eec0000002500 */
[----:B------:R-:W4:Y:S08]  /*0050*/  LDC.64 R28, c[0x0][0x218] ;  /* 0x00008600ff1c7b82 */ /* 0x000f300000000a00 */
[----:B------:R-:W5:Y:S08]  /*0060*/  LDC.64 R20, c[0x0][0x210] ;  /* 0x00008400ff147b82 */ /* 0x000f700000000a00 */
[----:B------:R-:W4:Y:S01]  /*0070*/  LDC.64 R26, c[0x0][0x220] ;  /* 0x00008800ff1a7b82 */ /* 0x000f220000000a00 */
[----:B-1----:R-:W-:-:S07]  /*0080*/  SHF.L.U32 R0, R0, 0x2, RZ ;  /* 0x0000000200007819 */ /* 0x002fce00000006ff */
[----:B------:R-:W1:Y:S01]  /*0090*/  LDC.64 R24, c[0x0][0x230] ;  /* 0x00008c00ff187b82 */ /* 0x000e620000000a00 */
[----:B---3--:R-:W-:Y:S02]  /*00a0*/  SHF.R.S32.HI R3, RZ, 0x15, R5 ;  /* 0x00000015ff037819 */ /* 0x008fe40000011405 */
[----:B------:R-:W-:Y:S02]  /*00b0*/  LOP3.LUT R0, R0, 0x1fc, RZ, 0xc0, !PT ;  /* 0x000001fc00007812 */ /* 0x000fe400078ec0ff */
[----:B------:R-:W-:-:S03]  /*00c0*/  SGXT R3, R3, 0x1 ;  /* 0x000000010303781a */ /* 0x000fc60000000200 */
[----:B------:R-:W3:Y:S01]  /*00d0*/  LDC.64 R22, c[0x0][0x238] ;  /* 0x00008e00ff167b82 */ /* 0x000ee20000000a00 */
[----:B------:R-:W-:-:S04]  /*00e0*/  LEA R6, R5, R0, 0xa ;  /* 0x0000000005067211 */ /* 0x000fc800078e50ff */
[----:B------:R-:W-:-:S04]  /*00f0*/  LEA.HI R3, R3, R6, RZ, 0xf ;  /* 0x0000000603037211 */ /* 0x000fc800078f78ff */
[----:B------:R-:W-:Y:S02]  /*0100*/  SHF.R.S32.HI R7, RZ, 0xf, R3 ;  /* 0x0000000fff077819 */ /* 0x000fe40000011403 */
[----:B------:R-:W-:Y:S02]  /*0110*/  IADD3 R3, R3, 0x200, RZ ;  /* 0x0000020003037810 */ /* 0x000fe40007ffe0ff */
[----:B------:R-:W-:Y:S02]  /*0120*/  LEA.HI R0, R7, R7, RZ, 0x5 ;  /* 0x0000000707007211 */ /* 0x000fe400078f28ff */
[----:B------:R-:W-:Y:S02]  /*0130*/  SHF.R.S32.HI R3, RZ, 0xf, R3 ;  /* 0x0000000fff037819 */ /* 0x000fe40000011403 */
[----:B------:R-:W-:Y:S02]  /*0140*/  LOP3.LUT R0, R0, 0xffffffe0, RZ, 0xc0, !PT ;  /* 0xffffffe000007812 */ /* 0x000fe400078ec0ff */
[----:B------:R-:W-:-:S02]  /*0150*/  LEA.HI R2, R3, R3, RZ, 0x5 ;  /* 0x0000000303027211 */ /* 0x000fc400078f28ff */
[----:B------:R-:W-:Y:S02]  /*0160*/  IADD3 R7, R7, -R0, RZ ;  /* 0x8000000007077210 */ /* 0x000fe40007ffe0ff */
[----:B------:R-:W-:-:S03]  /*0170*/  LOP3.LUT R2, R2, 0xffffffe0, RZ, 0xc0, !PT ;  /* 0xffffffe002027812 */ /* 0x000fc600078ec0ff */
[----:B--2---:R-:W-:Y:S01]  /*0180*/  IMAD.WIDE R4, R7, 0x4, R8 ;  /* 0x0000000407047825 */ /* 0x004fe200078e0208 */
[----:B------:R-:W-:-:S05]  /*0190*/  IADD3 R3, R3, -R2, RZ ;  /* 0x8000000203037210 */ /* 0x000fca0007ffe0ff */
[----:B------:R-:W-:Y:S01]  /*01a0*/  IMAD.WIDE R16, R3, 0x4, R8 ;  /* 0x0000000403107825 */ /* 0x000fe200078e0208 */
[----:B------:R-:W2:Y:S05]  /*01b0*/  LDG.E.EL R4, desc[UR4][R4.64] ;  /* 0x0000000404047981 */ /* 0x000eaa000c2e1900 */
[----:B------:R-:W2:Y:S01]  /*01c0*/  LDG.E.EL R16, desc[UR4][R16.64] ;  /* 0x0000000410107981 */ /* 0x000ea2000c2e1900 */
[----:B----4-:R-:W-:-:S04]  /*01d0*/  IMAD.WIDE R18, R7, 0x4, R28 ;  /* 0x0000000407127825 */ /* 0x010fc800078e021c */
[----:B-----5:R-:W-:Y:S02]  /*01e0*/  IMAD.WIDE R20, R6, 0x4, R20 ;  /* 0x0000000406147825 */ /* 0x020fe400078e0214 */
[----:B------:R-:W4:Y:S02]  /*01f0*/  LDG.E.EL R19, desc[UR4][R18.64] ;  /* 0x0000000412137981 */ /* 0x000f24000c2e1900 */
[----:B0-----:R-:W-:Y:S02]  /*0200*/  IMAD.WIDE R8, R7, 0x4, R26 ;  /* 0x0000000407087825 */ /* 0x001fe400078e021a */
[----:B------:R-:W4:Y:S02]  /*0210*/  LDG.E.128 R12, desc[UR4][R20.64] ;  /* 0x00000004140c7981 */ /* 0x000f24000c1e1d00 */
[C---:B------:R-:W-:Y:S02]  /*0220*/  IMAD.WIDE R28, R3.reuse, 0x4, R28 ;  /* 0x00000004031c7825 */ /* 0x040fe400078e021c */
[----:B------:R-:W5:Y:S02]  /*0230*/  LDG.E.EL R18, desc[UR4][R8.64] ;  /* 0x0000000408127981 */ /* 0x000f64000c2e1900 */
[----:B------:R-:W-:-:S02]  /*0240*/  IMAD.WIDE R26, R3, 0x4, R26 ;  /* 0x00000004031a7825 */ /* 0x000fc400078e021a */
[----:B------:R1:W4:Y:S04]  /*0250*/  LDG.E.EL R17, desc[UR4][R28.64] ;  /* 0x000000041c117981 */ /* 0x000328000c2e1900 */
[----:B------:R3:W4:Y:S04]  /*0260*/  LDG.E.EL R5, desc[UR4][R26.64] ;  /* 0x000000041a057981 */ /* 0x000728000c2e1900 */
[----:B------:R-:W4:Y:S01]  /*0270*/  LDG.E.128 R8, desc[UR4][R20.64+0x800] ;  /* 0x0008000414087981 */ /* 0x000f22000c1e1d00 */
[----:B-1----:R-:W-:-:S04]  /*0280*/  IMAD.WIDE R28, R7, 0x4, R24 ;  /* 0x00000004071c7825 */ /* 0x002fc800078e0218 */
[----:B---3--:R-:W-:Y:S01]  /*0290*/  IMAD.WIDE R26, R7, 0x4, R22 ;  /* 0x00000004071a7825 */ /* 0x008fe200078e0216 */
[----:B------:R-:W3:Y:S03]  /*02a0*/  LDG.E.EL R2, desc[UR4][R28.64] ;  /* 0x000000041c027981 */ /* 0x000ee6000c2e1900 */
[C---:B------:R-:W-:Y:S01]  /*02b0*/  IMAD.WIDE R24, R3.reuse, 0x4, R24 ;  /* 0x0000000403187825 */ /* 0x040fe200078e0218 */
[----:B------:R0:W3:Y:S03]  /*02c0*/  LDG.E.EL R7, desc[UR4][R26.64] ;  /* 0x000000041a077981 */ /* 0x0000e6000c2e1900 */
[----:B------:R-:W-:Y:S02]  /*02d0*/  IMAD.WIDE R22, R3, 0x4, R22 ;  /* 0x0000000403167825 */ /* 0x000fe400078e0216 */
[----:B------:R1:W3:Y:S04]  /*02e0*/  LDG.E.EL R3, desc[UR4][R24.64] ;  /* 0x0000000418037981 */ /* 0x0002e8000c2e1900 */
[----:B------:R2:W3:Y:S01]  /*02f0*/  LDG.E.EL R0, desc[UR4][R22.64] ;  /* 0x0000000416007981 */ /* 0x0004e2000c2e1900 */
[----:B0-----:R-:W0:Y:S01]  /*0300*/  LDC.64 R26, c[0x0][0x240] ;  /* 0x00009000ff1a7b82 */ /* 0x001e220000000a00 */
[----:B-1----:R-:W-:Y:S01]  /*0310*/  HFMA2.MMA R25, -RZ, RZ, 1.625, 0 ;  /* 0x3e800000ff197435 */ /* 0x002fe200000001ff */
[----:B0-----:R-:W-:-:S04]  /*0320*/  IMAD.WIDE R26, R6, 0x4, R26 ;  /* 0x00000004061a7825 */ /* 0x001fc800078e021a */
[----:B--2---:R-:W-:Y:S01]  /*0330*/  FADD R4, R4, 9.9999997473787516356e-06 ;  /* 0x3727c5ac04047421 */ /* 0x004fe20000000000 */
[----:B------:R-:W-:-:S03]  /*0340*/  FADD R16, R16, 9.9999997473787516356e-06 ;  /* 0x3727c5ac10107421 */ /* 0x000fc60000000000 */
[----:B------:R-:W0:Y:S08]  /*0350*/  MUFU.SQRT R28, R4 ;  /* 0x00000004001c7308 */ /* 0x000e300000002000 */
[----:B------:R-:W1:Y:S01]  /*0360*/  MUFU.SQRT R22, R16 ;  /* 0x0000001000167308 */ /* 0x000e620000002000 */
[C---:B0-----:R-:W-:Y:S02]  /*0370*/  FSETP.GT.AND P0, PT, R28.reuse, 8.50705917302346158658e+37, PT ;  /* 0x7e8000001c00780b */ /* 0x041fe40003f04000 */
[----:B------:R-:W-:-:S02]  /*0380*/  FSETP.GEU.AND P2, PT, R28, 1.175494350822287508e-38, PT ;  /* 0x008000001c00780b */ /* 0x000fc40003f4e000 */
[C---:B-1----:R-:W-:Y:S02]  /*0390*/  FSETP.GT.AND P1, PT, R22.reuse, 8.50705917302346158658e+37, PT ;  /* 0x7e8000001600780b */ /* 0x042fe40003f24000 */
[----:B------:R-:W-:-:S07]  /*03a0*/  FSETP.GEU.AND P3, PT, R22, 1.175494350822287508e-38, PT ;  /* 0x008000001600780b */ /* 0x000fce0003f6e000 */
[----:B------:R-:W-:-:S04]  /*03b0*/  @P0 FMUL R28, R28, 0.25 ;  /* 0x3e8000001c1c0820 */ /* 0x000fc80000400000 */
[----:B------:R-:W-:Y:S01]  /*03c0*/  @!P2 FMUL R28, R28, 16777216 ;  /* 0x4b8000001c1ca820 */ /* 0x000fe20000400000 */
[----:B------:R-:W-:-:S04]  /*03d0*/  @P1 FMUL R22, R22, 0.25 ;  /* 0x3e80000016161820 */ /* 0x000fc80000400000 */
[----:B------:R-:W-:Y:S01]  /*03e0*/  @!P3 FMUL R22, R22, 16777216 ;  /* 0x4b8000001616b820 */ /* 0x000fe20000400000 */
[----:B------:R-:W0:Y:S01]  /*03f0*/  MUFU.RCP R28, R28 ;  /* 0x0000001c001c7308 */ /* 0x000e220000001000 */
[----:B------:R-:W-:-:S07]  /*0400*/  FSEL R23, R25, 1, P0 ;  /* 0x3f80000019177808 */ /* 0x000fce0000000000 */
[----:B------:R-:W1:Y:S01]  /*0410*/  MUFU.RCP R4, R22 ;  /* 0x0000001600047308 */ /* 0x000e620000001000 */
[----:B------:R-:W-:Y:S01]  /*0420*/  FSEL R25, R25, 1, P1 ;  /* 0x3f80000019197808 */ /* 0x000fe20000800000 */
[----:B------:R-:W-:Y:S01]  /*0430*/  @!P2 FMUL R23, R23, 16777216 ;  /* 0x4b8000001717a820 */ /* 0x000fe20000400000 */
[--C-:B----4-:R-:W-:Y:S01]  /*0440*/  FADD R14, R14, R19.reuse ;  /* 0x000000130e0e7221 */ /* 0x110fe20000000000 */
[--C-:B------:R-:W-:Y:S01]  /*0450*/  FADD R12, R12, R19.reuse ;  /* 0x000000130c0c7221 */ /* 0x100fe20000000000 */
[--C-:B------:R-:W-:Y:S01]  /*0460*/  FADD R13, R13, R19.reuse ;  /* 0x000000130d0d7221 */ /* 0x100fe20000000000 */
[----:B------:R-:W-:Y:S01]  /*0470*/  @!P3 FMUL R25, R25, 16777216 ;  /* 0x4b8000001919b820 */ /* 0x000fe20000400000 */
[----:B------:R-:W-:Y:S01]  /*0480*/  FADD R15, R15, R19 ;  /* 0x000000130f0f7221 */ /* 0x000fe20000000000 */
[----:B0-----:R-:W-:Y:S01]  /*0490*/  FMUL R16, R28, R23 ;  /* 0x000000171c107220 */ /* 0x001fe20000400000 */
[C---:B-----5:R-:W-:Y:S01]  /*04a0*/  FADD R19, -R18.reuse, R14 ;  /* 0x0000000e12137221 */ /* 0x060fe20000000100 */
[C---:B------:R-:W-:Y:S01]  /*04b0*/  FADD R29, -R18.reuse, R12 ;  /* 0x0000000c121d7221 */ /* 0x040fe20000000100 */
[----:B------:R-:W-:Y:S01]  /*04c0*/  FADD R23, -R18, R15 ;  /* 0x0000000f12177221 */ /* 0x000fe20000000100 */
[----:B------:R-:W-:Y:S01]  /*04d0*/  FADD R10, R10, R17 ;  /* 0x000000110a0a7221 */ /* 0x000fe20000000000 */
[----:B-1----:R-:W-:Y:S01]  /*04e0*/  FMUL R4, R4, R25 ;  /* 0x0000001904047220 */ /* 0x002fe20000400000 */
[----:B------:R-:W-:Y:S01]  /*04f0*/  FADD R25, -R18, R13 ;  /* 0x0000000d12197221 */ /* 0x000fe20000000100 */
[--C-:B------:R-:W-:Y:S01]  /*0500*/  FADD R8, R8, R17.reuse ;  /* 0x0000001108087221 */ /* 0x100fe20000000000 */
[--C-:B------:R-:W-:Y:S01]  /*0510*/  FADD R9, R9, R17.reuse ;  /* 0x0000001109097221 */ /* 0x100fe20000000000 */
[----:B------:R-:W-:Y:S01]  /*0520*/  FADD R11, R11, R17 ;  /* 0x000000110b0b7221 */ /* 0x000fe20000000000 */
[-C--:B------:R-:W-:Y:S01]  /*0530*/  FMUL R19, R19, R16.reuse ;  /* 0x0000001013137220 */ /* 0x080fe20000400000 */
[-C--:B------:R-:W-:Y:S01]  /*0540*/  FMUL R22, R29, R16.reuse ;  /* 0x000000101d167220 */ /* 0x080fe20000400000 */
[-C--:B------:R-:W-:Y:S01]  /*0550*/  FMUL R18, R25, R16.reuse ;  /* 0x0000001019127220 */ /* 0x080fe20000400000 */
[----:B------:R-:W-:Y:S01]  /*0560*/  FMUL R16, R23, R16 ;  /* 0x0000001017107220 */ /* 0x000fe20000400000 */
[C---:B------:R-:W-:Y:S01]  /*0570*/  FADD R17, -R5.reuse, R10 ;  /* 0x0000000a05117221 */ /* 0x040fe20000000100 */
[C---:B------:R-:W-:Y:S01]  /*0580*/  FADD R25, -R5.reuse, R8 ;  /* 0x0000000805197221 */ /* 0x040fe20000000100 */
[C---:B------:R-:W-:Y:S01]  /*0590*/  FADD R29, -R5.reuse, R9 ;  /* 0x00000009051d7221 */ /* 0x040fe20000000100 */
[----:B------:R-:W-:Y:S01]  /*05a0*/  FADD R23, -R5, R11 ;  /* 0x0000000b05177221 */ /* 0x000fe20000000100 */
[-C--:B------:R-:W-:Y:S01]  /*05b0*/  FMUL R24, R17, R4.reuse ;  /* 0x0000000411187220 */ /* 0x080fe20000400000 */
[-C--:B------:R-:W-:Y:S01]  /*05c0*/  FMUL R25, R25, R4.reuse ;  /* 0x0000000419197220 */ /* 0x080fe20000400000 */
[-C--:B------:R-:W-:Y:S01]  /*05d0*/  FMUL R17, R29, R4.reuse ;  /* 0x000000041d117220 */ /* 0x080fe20000400000 */
[----:B------:R-:W-:Y:S01]  /*05e0*/  FMUL R23, R23, R4 ;  /* 0x0000000417177220 */ /* 0x000fe20000400000 */
[C-C-:B---3--:R-:W-:Y:S01]  /*05f0*/  FFMA R6, R2.reuse, R19, R7.reuse ;  /* 0x0000001302067223 */ /* 0x148fe20000000007 */
[C-C-:B------:R-:W-:Y:S01]  /*0600*/  FFMA R4, R2.reuse, R22, R7.reuse ;  /* 0x0000001602047223 */ /* 0x140fe20000000007 */
[C-C-:B------:R-:W-:Y:S01]  /*0610*/  FFMA R5, R2.reuse, R18, R7.reuse ;  /* 0x0000001202057223 */ /* 0x140fe20000000007 */
[----:B------:R-:W-:Y:S01]  /*0620*/  FFMA R7, R2, R16, R7 ;  /* 0x0000001002077223 */ /* 0x000fe20000000007 */
[C-C-:B------:R-:W-:Y:S01]  /*0630*/  FFMA R18, R3.reuse, R24, R0.reuse ;  /* 0x0000001803127223 */ /* 0x140fe20000000000 */
[C-C-:B------:R-:W-:Y:S01]  /*0640*/  FFMA R16, R3.reuse, R25, R0.reuse ;  /* 0x0000001903107223 */ /* 0x140fe20000000000 */
[C-C-:B------:R-:W-:Y:S01]  /*0650*/  FFMA R17, R3.reuse, R17, R0.reuse ;  /* 0x0000001103117223 */ /* 0x140fe20000000000 */
[----:B------:R-:W-:Y:S01]  /*0660*/  FFMA R19, R3, R23, R0 ;  /* 0x0000001703137223 */ /* 0x000fe20000000000 */
[----:B------:R-:W-:Y:S04]  /*0670*/  STG.E.128 desc[UR4][R20.64], R12 ;  /* 0x0000000c14007986 */ /* 0x000fe8000c101d04 */
[----:B------:R-:W-:Y:S04]  /*0680*/  STG.E.128 desc[UR4][R20.64+0x800], R8 ;  /* 0x0008000814007986 */ /* 0x000fe8000c101d04 */
[----:B------:R-:W-:Y:S04]  /*0690*/  STG.E.128 desc[UR4][R26.64], R4 ;  /* 0x000000041a007986 */ /* 0x000fe8000c101d04 */
[----:B------:R-:W-:Y:S01]  /*06a0*/  STG.E.128 desc[UR4][R26.64+0x800], R16 ;  /* 0x000800101a007986 */ /* 0x000fe2000c101d04 */
[----:B------:R-:W-:Y:S05]  /*06b0*/  EXIT ;  /* 0x000000000000794d */ /* 0x000fea0003800000 */
.L_x_0:
[----:B------:R-:W-:-:S00]  /*06c0*/  BRA `(.L_x_0) ;  /* 0xfffffffc00fc7947 */ /* 0x000fc0000383ffff */
[----:B------:R-:W-:-:S00]  /*06d0*/  NOP ;  /* 0x0000000000007918 */ /* 0x000fc00000000000 */
        /* <DEDUP_REMOVED lines=10> */
.L_x_1:


//--------------------- .nv.global.init           --------------------------
	.section	.nv.global.init,"aw",@progbits
.nv.global.init:
	.type		_$_str,@object
	.size		_$_str,(_$_str_$_2 - _$_str)
_$_str:
        /*0000*/ 	.byte	0x5f, 0x5f, 0x43, 0x55, 0x44, 0x41, 0x5f, 0x46, 0x54, 0x5a, 0x00
	.type		_$_str_$_2,@object
	.size		_$_str_$_2,(.L_1 - _$_str_$_2)
_$_str_$_2:
        /*000b*/ 	.byte	0x5f, 0x5f, 0x43, 0x55, 0x44, 0x41, 0x5f, 0x50, 0x52, 0x45, 0x43, 0x5f, 0x53, 0x51, 0x52, 0x54
        /*001b*/ 	.byte	0x00
.L_1:


//--------------------- .nv.constant0.triton_poi_fused__native_batch_norm_legit_no_training_convolution_17 --------------------------
	.section	.nv.constant0.triton_poi_fused__native_batch_norm_legit_no_training_convolution_17,"a",@progbits
	.sectionflags	@""
	.align	4
.nv.constant0.triton_poi_fused__native_batch_norm_legit_no_training_convolution_17:
	.zero		588
